//
// Generated by NVIDIA NVVM Compiler
//
// Compiler Build ID: CL-36424714
// Cuda compilation tools, release 13.0, V13.0.88
// Based on NVVM 20.0.0
//

.version 9.0
.target sm_100
.address_size 64

	// .globl	_Z7kernel1PiS_S_S_S_S_S_S_
// _ZZ7kernel2PiS_S_E8temporal has been demoted
// _ZZ7kernel2PiS_S_E7tempids has been demoted

.visible .entry _Z7kernel1PiS_S_S_S_S_S_S_(
	.param .u64 .ptr .align 1 _Z7kernel1PiS_S_S_S_S_S_S__param_0,
	.param .u64 .ptr .align 1 _Z7kernel1PiS_S_S_S_S_S_S__param_1,
	.param .u64 .ptr .align 1 _Z7kernel1PiS_S_S_S_S_S_S__param_2,
	.param .u64 .ptr .align 1 _Z7kernel1PiS_S_S_S_S_S_S__param_3,
	.param .u64 .ptr .align 1 _Z7kernel1PiS_S_S_S_S_S_S__param_4,
	.param .u64 .ptr .align 1 _Z7kernel1PiS_S_S_S_S_S_S__param_5,
	.param .u64 .ptr .align 1 _Z7kernel1PiS_S_S_S_S_S_S__param_6,
	.param .u64 .ptr .align 1 _Z7kernel1PiS_S_S_S_S_S_S__param_7
)
{
	.reg .pred 	%p<5>;
	.reg .b32 	%r<8>;
	.reg .b64 	%rd<17>;

	ld.param.u64 	%rd2, [_Z7kernel1PiS_S_S_S_S_S_S__param_3];
	ld.param.u64 	%rd3, [_Z7kernel1PiS_S_S_S_S_S_S__param_4];
	ld.param.u64 	%rd4, [_Z7kernel1PiS_S_S_S_S_S_S__param_6];
	ld.param.u64 	%rd5, [_Z7kernel1PiS_S_S_S_S_S_S__param_7];
	mov.u32 	%r1, %ctaid.x;
	mov.u32 	%r4, %tid.x;
	mov.u32 	%r5, %ntid.x;
	mad.lo.s32 	%r2, %r1, %r5, %r4;
	setp.gt.s32 	%p1, %r2, 298;
	@%p1 bra 	$L__BB0_3;
	cvta.to.global.u64 	%rd6, %rd3;
	cvta.to.global.u64 	%rd7, %rd4;
	mul.wide.s32 	%rd8, %r2, 4;
	add.s64 	%rd9, %rd6, %rd8;
	ld.global.u32 	%r3, [%rd9];
	mul.wide.u32 	%rd10, %r1, 4;
	add.s64 	%rd1, %rd7, %rd10;
	ld.global.u32 	%r6, [%rd1];
	setp.ge.s32 	%p2, %r3, %r6;
	setp.eq.s32 	%p3, %r3, 0;
	or.pred  	%p4, %p2, %p3;
	@%p4 bra 	$L__BB0_3;
	st.global.u32 	[%rd1], %r3;
	cvta.to.global.u64 	%rd11, %rd2;
	add.s64 	%rd13, %rd11, %rd8;
	ld.global.u32 	%r7, [%rd13];
	cvta.to.global.u64 	%rd14, %rd5;
	add.s64 	%rd16, %rd14, %rd10;
	st.global.u32 	[%rd16], %r7;
$L__BB0_3:
	ret;

}
	// .globl	_Z7kernel2PiS_S_
.visible .entry _Z7kernel2PiS_S_(
	.param .u64 .ptr .align 1 _Z7kernel2PiS_S__param_0,
	.param .u64 .ptr .align 1 _Z7kernel2PiS_S__param_1,
	.param .u64 .ptr .align 1 _Z7kernel2PiS_S__param_2
)
{
	.reg .pred 	%p<9>;
	.reg .b32 	%r<21>;
	.reg .b64 	%rd<10>;
	// demoted variable
	.shared .align 4 .b8 _ZZ7kernel2PiS_S_E8temporal[128];
	// demoted variable
	.shared .align 4 .b8 _ZZ7kernel2PiS_S_E7tempids[128];
	ld.param.u64 	%rd3, [_Z7kernel2PiS_S__param_0];
	ld.param.u64 	%rd4, [_Z7kernel2PiS_S__param_1];
	ld.param.u64 	%rd5, [_Z7kernel2PiS_S__param_2];
	cvta.to.global.u64 	%rd1, %rd5;
	cvta.to.global.u64 	%rd2, %rd4;
	cvta.to.global.u64 	%rd6, %rd3;
	ld.global.u32 	%r20, [%rd6];
	mov.u32 	%r2, %tid.x;
	setp.ge.s32 	%p1, %r2, %r20;
	@%p1 bra 	$L__BB1_8;
	mul.wide.u32 	%rd7, %r2, 4;
	add.s64 	%rd8, %rd2, %rd7;
	ld.global.u32 	%r9, [%rd8];
	shl.b32 	%r10, %r2, 2;
	mov.u32 	%r11, _ZZ7kernel2PiS_S_E8temporal;
	add.s32 	%r3, %r11, %r10;
	st.shared.u32 	[%r3], %r9;
	add.s64 	%rd9, %rd1, %rd7;
	ld.global.u32 	%r12, [%rd9];
	mov.u32 	%r13, _ZZ7kernel2PiS_S_E7tempids;
	add.s32 	%r4, %r13, %r10;
	st.shared.u32 	[%r4], %r12;
	bar.sync 	0;
	setp.lt.u32 	%p2, %r20, 2;
	@%p2 bra 	$L__BB1_6;
$L__BB1_2:
	mov.u32 	%r5, %r20;
	shr.u32 	%r20, %r5, 1;
	setp.ge.u32 	%p3, %r2, %r20;
	@%p3 bra 	$L__BB1_5;
	shl.b32 	%r7, %r20, 2;
	add.s32 	%r14, %r3, %r7;
	ld.shared.u32 	%r8, [%r14];
	ld.shared.u32 	%r15, [%r3];
	setp.ge.s32 	%p4, %r8, %r15;
	setp.eq.s32 	%p5, %r15, 0;
	or.pred  	%p6, %p4, %p5;
	@%p6 bra 	$L__BB1_5;
	st.shared.u32 	[%r3], %r8;
	add.s32 	%r16, %r4, %r7;
	ld.shared.u32 	%r17, [%r16];
	st.shared.u32 	[%r4], %r17;
$L__BB1_5:
	bar.sync 	0;
	setp.gt.u32 	%p7, %r5, 3;
	@%p7 bra 	$L__BB1_2;
$L__BB1_6:
	setp.ne.s32 	%p8, %r2, 0;
	@%p8 bra 	$L__BB1_8;
	ld.shared.u32 	%r18, [_ZZ7kernel2PiS_S_E8temporal];
	st.global.u32 	[%rd2], %r18;
	ld.shared.u32 	%r19, [_ZZ7kernel2PiS_S_E7tempids];
	st.global.u32 	[%rd1], %r19;
$L__BB1_8:
	ret;

}
	// .globl	_Z7kernel3PiS_S_S_S_S_
.visible .entry _Z7kernel3PiS_S_S_S_S_(
	.param .u64 .ptr .align 1 _Z7kernel3PiS_S_S_S_S__param_0,
	.param .u64 .ptr .align 1 _Z7kernel3PiS_S_S_S_S__param_1,
	.param .u64 .ptr .align 1 _Z7kernel3PiS_S_S_S_S__param_2,
	.param .u64 .ptr .align 1 _Z7kernel3PiS_S_S_S_S__param_3,
	.param .u64 .ptr .align 1 _Z7kernel3PiS_S_S_S_S__param_4,
	.param .u64 .ptr .align 1 _Z7kernel3PiS_S_S_S_S__param_5
)
{
	.reg .pred 	%p<29>;
	.reg .b32 	%r<143>;
	.reg .b64 	%rd<41>;

	ld.param.u64 	%rd17, [_Z7kernel3PiS_S_S_S_S__param_0];
	ld.param.u64 	%rd18, [_Z7kernel3PiS_S_S_S_S__param_1];
	ld.param.u64 	%rd19, [_Z7kernel3PiS_S_S_S_S__param_2];
	ld.param.u64 	%rd20, [_Z7kernel3PiS_S_S_S_S__param_3];
	ld.param.u64 	%rd21, [_Z7kernel3PiS_S_S_S_S__param_4];
	ld.param.u64 	%rd22, [_Z7kernel3PiS_S_S_S_S__param_5];
	cvta.to.global.u64 	%rd1, %rd19;
	cvta.to.global.u64 	%rd2, %rd20;
	cvta.to.global.u64 	%rd3, %rd18;
	cvta.to.global.u64 	%rd4, %rd17;
	cvta.to.global.u64 	%rd23, %rd21;
	cvta.to.global.u64 	%rd24, %rd22;
	ld.global.u32 	%r1, [%rd24];
	ld.global.u32 	%r2, [%rd23];
	mul.wide.s32 	%rd25, %r2, 4;
	add.s64 	%rd26, %rd4, %rd25;
	ld.global.u32 	%r3, [%rd26+1200];
	setp.lt.s32 	%p1, %r2, 1;
	mov.b32 	%r138, 0;
	@%p1 bra 	$L__BB2_13;
	and.b32  	%r4, %r2, 15;
	setp.lt.u32 	%p2, %r2, 16;
	mov.b32 	%r131, 0;
	mov.u32 	%r138, %r131;
	@%p2 bra 	$L__BB2_4;
	and.b32  	%r131, %r2, 2147483632;
	neg.s32 	%r125, %r131;
	add.s64 	%rd39, %rd4, 1260;
	mov.b32 	%r138, 0;
$L__BB2_3:
	.pragma "nounroll";
	ld.global.u32 	%r53, [%rd39+-60];
	add.s32 	%r54, %r53, %r138;
	ld.global.u32 	%r55, [%rd39+-56];
	add.s32 	%r56, %r55, %r54;
	ld.global.u32 	%r57, [%rd39+-52];
	add.s32 	%r58, %r57, %r56;
	ld.global.u32 	%r59, [%rd39+-48];
	add.s32 	%r60, %r59, %r58;
	ld.global.u32 	%r61, [%rd39+-44];
	add.s32 	%r62, %r61, %r60;
	ld.global.u32 	%r63, [%rd39+-40];
	add.s32 	%r64, %r63, %r62;
	ld.global.u32 	%r65, [%rd39+-36];
	add.s32 	%r66, %r65, %r64;
	ld.global.u32 	%r67, [%rd39+-32];
	add.s32 	%r68, %r67, %r66;
	ld.global.u32 	%r69, [%rd39+-28];
	add.s32 	%r70, %r69, %r68;
	ld.global.u32 	%r71, [%rd39+-24];
	add.s32 	%r72, %r71, %r70;
	ld.global.u32 	%r73, [%rd39+-20];
	add.s32 	%r74, %r73, %r72;
	ld.global.u32 	%r75, [%rd39+-16];
	add.s32 	%r76, %r75, %r74;
	ld.global.u32 	%r77, [%rd39+-12];
	add.s32 	%r78, %r77, %r76;
	ld.global.u32 	%r79, [%rd39+-8];
	add.s32 	%r80, %r79, %r78;
	ld.global.u32 	%r81, [%rd39+-4];
	add.s32 	%r82, %r81, %r80;
	ld.global.u32 	%r83, [%rd39];
	add.s32 	%r138, %r83, %r82;
	add.s32 	%r125, %r125, 16;
	add.s64 	%rd39, %rd39, 64;
	setp.ne.s32 	%p3, %r125, 0;
	@%p3 bra 	$L__BB2_3;
$L__BB2_4:
	setp.eq.s32 	%p4, %r4, 0;
	@%p4 bra 	$L__BB2_13;
	and.b32  	%r14, %r2, 7;
	setp.lt.u32 	%p5, %r4, 8;
	@%p5 bra 	$L__BB2_7;
	mul.wide.u32 	%rd27, %r131, 4;
	add.s64 	%rd28, %rd4, %rd27;
	ld.global.u32 	%r85, [%rd28+1200];
	add.s32 	%r86, %r85, %r138;
	ld.global.u32 	%r87, [%rd28+1204];
	add.s32 	%r88, %r87, %r86;
	ld.global.u32 	%r89, [%rd28+1208];
	add.s32 	%r90, %r89, %r88;
	ld.global.u32 	%r91, [%rd28+1212];
	add.s32 	%r92, %r91, %r90;
	ld.global.u32 	%r93, [%rd28+1216];
	add.s32 	%r94, %r93, %r92;
	ld.global.u32 	%r95, [%rd28+1220];
	add.s32 	%r96, %r95, %r94;
	ld.global.u32 	%r97, [%rd28+1224];
	add.s32 	%r98, %r97, %r96;
	ld.global.u32 	%r99, [%rd28+1228];
	add.s32 	%r138, %r99, %r98;
	add.s32 	%r131, %r131, 8;
$L__BB2_7:
	setp.eq.s32 	%p6, %r14, 0;
	@%p6 bra 	$L__BB2_13;
	and.b32  	%r20, %r2, 3;
	setp.lt.u32 	%p7, %r14, 4;
	@%p7 bra 	$L__BB2_10;
	mul.wide.u32 	%rd29, %r131, 4;
	add.s64 	%rd30, %rd4, %rd29;
	ld.global.u32 	%r101, [%rd30+1200];
	add.s32 	%r102, %r101, %r138;
	ld.global.u32 	%r103, [%rd30+1204];
	add.s32 	%r104, %r103, %r102;
	ld.global.u32 	%r105, [%rd30+1208];
	add.s32 	%r106, %r105, %r104;
	ld.global.u32 	%r107, [%rd30+1212];
	add.s32 	%r138, %r107, %r106;
	add.s32 	%r131, %r131, 4;
$L__BB2_10:
	setp.eq.s32 	%p8, %r20, 0;
	@%p8 bra 	$L__BB2_13;
	mul.wide.u32 	%rd31, %r131, 4;
	add.s64 	%rd32, %rd31, %rd4;
	add.s64 	%rd40, %rd32, 1200;
	neg.s32 	%r136, %r20;
$L__BB2_12:
	.pragma "nounroll";
	ld.global.u32 	%r108, [%rd40];
	add.s32 	%r138, %r108, %r138;
	add.s64 	%rd40, %rd40, 4;
	add.s32 	%r136, %r136, 1;
	setp.ne.s32 	%p9, %r136, 0;
	@%p9 bra 	$L__BB2_12;
$L__BB2_13:
	add.s32 	%r32, %r138, %r3;
	mov.u32 	%r109, %ctaid.x;
	mov.u32 	%r110, %tid.x;
	mov.u32 	%r111, %ntid.x;
	mad.lo.s32 	%r33, %r109, %r111, %r110;
	setp.gt.s32 	%p10, %r33, 299;
	setp.eq.s32 	%p11, %r2, %r33;
	or.pred  	%p12, %p10, %p11;
	setp.lt.s32 	%p13, %r3, 1;
	or.pred  	%p14, %p12, %p13;
	@%p14 bra 	$L__BB2_35;
	add.s32 	%r112, %r138, 1;
	max.s32 	%r34, %r32, %r112;
	sub.s32 	%r113, %r34, %r138;
	and.b32  	%r35, %r113, 3;
	setp.eq.s32 	%p15, %r35, 0;
	mov.u32 	%r141, %r138;
	@%p15 bra 	$L__BB2_20;
	mul.wide.s32 	%rd33, %r1, 4;
	add.s64 	%rd11, %rd3, %rd33;
	neg.s32 	%r139, %r35;
	mov.u32 	%r141, %r138;
$L__BB2_16:
	.pragma "nounroll";
	mul.wide.s32 	%rd34, %r141, 4;
	add.s64 	%rd12, %rd11, %rd34;
	add.s64 	%rd35, %rd3, %rd34;
	ld.global.u32 	%r114, [%rd35];
	setp.ne.s32 	%p16, %r114, %r33;
	@%p16 bra 	$L__BB2_19;
	ld.global.u32 	%r39, [%rd12];
	ld.global.u32 	%r115, [%rd2];
	setp.ge.s32 	%p17, %r39, %r115;
	@%p17 bra 	$L__BB2_19;
	st.global.u32 	[%rd2], %r39;
	st.global.u32 	[%rd1], %r2;
$L__BB2_19:
	add.s32 	%r141, %r141, 1;
	add.s32 	%r139, %r139, 1;
	setp.ne.s32 	%p18, %r139, 0;
	@%p18 bra 	$L__BB2_16;
$L__BB2_20:
	sub.s32 	%r116, %r138, %r34;
	setp.gt.u32 	%p19, %r116, -4;
	@%p19 bra 	$L__BB2_35;
	add.s64 	%rd13, %rd3, 12;
	mul.wide.s32 	%rd36, %r1, 4;
	add.s64 	%rd37, %rd36, %rd3;
	add.s64 	%rd14, %rd37, 8;
$L__BB2_22:
	mul.wide.s32 	%rd38, %r141, 4;
	add.s64 	%rd15, %rd13, %rd38;
	add.s64 	%rd16, %rd14, %rd38;
	ld.global.u32 	%r117, [%rd15+-12];
	setp.ne.s32 	%p20, %r117, %r33;
	@%p20 bra 	$L__BB2_25;
	ld.global.u32 	%r44, [%rd16+-8];
	ld.global.u32 	%r118, [%rd2];
	setp.ge.s32 	%p21, %r44, %r118;
	@%p21 bra 	$L__BB2_25;
	st.global.u32 	[%rd2], %r44;
	st.global.u32 	[%rd1], %r2;
$L__BB2_25:
	ld.global.u32 	%r119, [%rd15+-8];
	setp.ne.s32 	%p22, %r119, %r33;
	@%p22 bra 	$L__BB2_28;
	ld.global.u32 	%r45, [%rd16+-4];
	ld.global.u32 	%r120, [%rd2];
	setp.ge.s32 	%p23, %r45, %r120;
	@%p23 bra 	$L__BB2_28;
	st.global.u32 	[%rd2], %r45;
	st.global.u32 	[%rd1], %r2;
$L__BB2_28:
	ld.global.u32 	%r121, [%rd15+-4];
	setp.ne.s32 	%p24, %r121, %r33;
	@%p24 bra 	$L__BB2_31;
	ld.global.u32 	%r46, [%rd16];
	ld.global.u32 	%r122, [%rd2];
	setp.ge.s32 	%p25, %r46, %r122;
	@%p25 bra 	$L__BB2_31;
	st.global.u32 	[%rd2], %r46;
	st.global.u32 	[%rd1], %r2;
$L__BB2_31:
	ld.global.u32 	%r123, [%rd15];
	setp.ne.s32 	%p26, %r123, %r33;
	@%p26 bra 	$L__BB2_34;
	ld.global.u32 	%r47, [%rd16+4];
	ld.global.u32 	%r124, [%rd2];
	setp.ge.s32 	%p27, %r47, %r124;
	@%p27 bra 	$L__BB2_34;
	st.global.u32 	[%rd2], %r47;
	st.global.u32 	[%rd1], %r2;
$L__BB2_34:
	add.s32 	%r141, %r141, 4;
	setp.lt.s32 	%p28, %r141, %r32;
	@%p28 bra 	$L__BB2_22;
$L__BB2_35:
	ret;

}


// ===== COMPILED SASS (sm_100) =====

	.target	sm_100

	.elftype	@"ET_EXEC"


//--------------------- .note.nv.tkinfo           --------------------------
	.section	.note.nv.tkinfo,"",@"SHT_NOTE"
	.sectionflags	@"SHF_NOTE_NV_TKINFO"
	.tkinfo
        /*0018*/ 	.word	0x00000002
        /*0030*/ 	.string	""
        /*0030*/ 	.string	"ptxas"
        /*0030*/ 	.string	"Cuda compilation tools, release 13.0, V13.0.88"
        /*0030*/ 	.string	"Build cuda_13.0.r13.0/compiler.36424714_0"
        /*0030*/ 	.string	"-arch sm_100 -m 64 "



//--------------------- .note.nv.cuinfo           --------------------------
	.section	.note.nv.cuinfo,"",@"SHT_NOTE"
	.sectionflags	@"SHF_NOTE_NV_CUINFO"
        /*0018*/ 	.short	0x0002
        /*001a*/ 	.short	0x0064
        /*001c*/ 	.short	0x0082
	.zero		2


//--------------------- .nv.info                  --------------------------
	.section	.nv.info,"",@"SHT_CUDA_INFO"
	.align	4


	//----- nvinfo : EIATTR_REGCOUNT
	.align		4
        /*0000*/ 	.byte	0x04, 0x2f
        /*0002*/ 	.short	(.L_1 - .L_0)
	.align		4
.L_0:
        /*0004*/ 	.word	index@(_Z7kernel1PiS_S_S_S_S_S_S_)
        /*0008*/ 	.word	0x0000000e


	//----- nvinfo : EIATTR_FRAME_SIZE
	.align		4
.L_1:
        /*000c*/ 	.byte	0x04, 0x11
        /*000e*/ 	.short	(.L_3 - .L_2)
	.align		4
.L_2:
        /*0010*/ 	.word	index@(_Z7kernel1PiS_S_S_S_S_S_S_)
        /*0014*/ 	.word	0x00000000


	//----- nvinfo : EIATTR_REGCOUNT
	.align		4
.L_3:
        /*0018*/ 	.byte	0x04, 0x2f
        /*001a*/ 	.short	(.L_5 - .L_4)
	.align		4
.L_4:
        /*001c*/ 	.word	index@(_Z7kernel2PiS_S_)
        /*0020*/ 	.word	0x0000000e


	//----- nvinfo : EIATTR_FRAME_SIZE
	.align		4
.L_5:
        /*0024*/ 	.byte	0x04, 0x11
        /*0026*/ 	.short	(.L_7 - .L_6)
	.align		4
.L_6:
        /*0028*/ 	.word	index@(_Z7kernel2PiS_S_)
        /*002c*/ 	.word	0x00000000


	//----- nvinfo : EIATTR_REGCOUNT
	.align		4
.L_7:
        /*0030*/ 	.byte	0x04, 0x2f
        /*0032*/ 	.short	(.L_9 - .L_8)
	.align		4
.L_8:
        /*0034*/ 	.word	index@(_Z7kernel3PiS_S_S_S_S_)
        /*0038*/ 	.word	0x0000001c


	//----- nvinfo : EIATTR_FRAME_SIZE
	.align		4
.L_9:
        /*003c*/ 	.byte	0x04, 0x11
        /*003e*/ 	.short	(.L_11 - .L_10)
	.align		4
.L_10:
        /*0040*/ 	.word	index@(_Z7kernel3PiS_S_S_S_S_)
        /*0044*/ 	.word	0x00000000


	//----- nvinfo : EIATTR_MIN_STACK_SIZE
	.align		4
.L_11:
        /*0048*/ 	.byte	0x04, 0x12
        /*004a*/ 	.short	(.L_13 - .L_12)
	.align		4
.L_12:
        /*004c*/ 	.word	index@(_Z7kernel3PiS_S_S_S_S_)
        /*0050*/ 	.word	0x00000000


	//----- nvinfo : EIATTR_MIN_STACK_SIZE
	.align		4
.L_13:
        /*0054*/ 	.byte	0x04, 0x12
        /*0056*/ 	.short	(.L_15 - .L_14)
	.align		4
.L_14:
        /*0058*/ 	.word	index@(_Z7kernel2PiS_S_)
        /*005c*/ 	.word	0x00000000


	//----- nvinfo : EIATTR_MIN_STACK_SIZE
	.align		4
.L_15:
        /*0060*/ 	.byte	0x04, 0x12
        /*0062*/ 	.short	(.L_17 - .L_16)
	.align		4
.L_16:
        /*0064*/ 	.word	index@(_Z7kernel1PiS_S_S_S_S_S_S_)
        /*0068*/ 	.word	0x00000000
.L_17:


//--------------------- .nv.compat                --------------------------
	.section	.nv.compat,"",@"SHT_CUDA_COMPAT_INFO"
	.align	4
        /*0000*/ 	.byte	0x02, 0x09, 0x00, 0x00, 0x02, 0x02, 0x01, 0x00, 0x02, 0x05, 0x05, 0x00, 0x03, 0x07, 0x01, 0x01
        /*0010*/ 	.byte	0x02, 0x03, 0x00, 0x00, 0x02, 0x06, 0x01, 0x00, 0x04, 0x0b, 0x08, 0x00, 0x09, 0x00, 0x00, 0x00
        /*0020*/ 	.byte	0x00, 0x00, 0x00, 0x00


//--------------------- .nv.info._Z7kernel3PiS_S_S_S_S_ --------------------------
	.section	.nv.info._Z7kernel3PiS_S_S_S_S_,"",@"SHT_CUDA_INFO"
	.sectionflags	@""
	.align	4


	//----- nvinfo : EIATTR_CUDA_API_VERSION
	.align		4
        /*0000*/ 	.byte	0x04, 0x37
        /*0002*/ 	.short	(.L_19 - .L_18)
.L_18:
        /*0004*/ 	.word	0x00000082


	//----- nvinfo : EIATTR_KPARAM_INFO
	.align		4
.L_19:
        /*0008*/ 	.byte	0x04, 0x17
        /*000a*/ 	.short	(.L_21 - .L_20)
.L_20:
        /*000c*/ 	.word	0x00000000
        /*0010*/ 	.short	0x0005
        /*0012*/ 	.short	0x0028
        /*0014*/ 	.byte	0x00, 0xf5, 0x21, 0x00


	//----- nvinfo : EIATTR_KPARAM_INFO
	.align		4
.L_21:
        /*0018*/ 	.byte	0x04, 0x17
        /*001a*/ 	.short	(.L_23 - .L_22)
.L_22:
        /*001c*/ 	.word	0x00000000
        /*0020*/ 	.short	0x0004
        /*0022*/ 	.short	0x0020
        /*0024*/ 	.byte	0x00, 0xf5, 0x21, 0x00


	//----- nvinfo : EIATTR_KPARAM_INFO
	.align		4
.L_23:
        /*0028*/ 	.byte	0x04, 0x17
        /*002a*/ 	.short	(.L_25 - .L_24)
.L_24:
        /*002c*/ 	.word	0x00000000
        /*0030*/ 	.short	0x0003
        /*0032*/ 	.short	0x0018
        /*0034*/ 	.byte	0x00, 0xf5, 0x21, 0x00


	//----- nvinfo : EIATTR_KPARAM_INFO
	.align		4
.L_25:
        /*0038*/ 	.byte	0x04, 0x17
        /*003a*/ 	.short	(.L_27 - .L_26)
.L_26:
        /*003c*/ 	.word	0x00000000
        /*0040*/ 	.short	0x0002
        /*0042*/ 	.short	0x0010
        /*0044*/ 	.byte	0x00, 0xf5, 0x21, 0x00


	//----- nvinfo : EIATTR_KPARAM_INFO
	.align		4
.L_27:
        /*0048*/ 	.byte	0x04, 0x17
        /*004a*/ 	.short	(.L_29 - .L_28)
.L_28:
        /*004c*/ 	.word	0x00000000
        /*0050*/ 	.short	0x0001
        /*0052*/ 	.short	0x0008
        /*0054*/ 	.byte	0x00, 0xf5, 0x21, 0x00


	//----- nvinfo : EIATTR_KPARAM_INFO
	.align		4
.L_29:
        /*0058*/ 	.byte	0x04, 0x17
        /*005a*/ 	.short	(.L_31 - .L_30)
.L_30:
        /*005c*/ 	.word	0x00000000
        /*0060*/ 	.short	0x0000
        /*0062*/ 	.short	0x0000
        /*0064*/ 	.byte	0x00, 0xf5, 0x21, 0x00


	//----- nvinfo : EIATTR_SPARSE_MMA_MASK
	.align		4
.L_31:
        /*0068*/ 	.byte	0x03, 0x50
        /*006a*/ 	.short	0x0000


	//----- nvinfo : EIATTR_MAXREG_COUNT
	.align		4
        /*006c*/ 	.byte	0x03, 0x1b
        /*006e*/ 	.short	0x00ff


	//----- nvinfo : EIATTR_MERCURY_ISA_VERSION
	.align		4
        /*0070*/ 	.byte	0x03, 0x5f
        /*0072*/ 	.short	0x0101


	//----- nvinfo : EIATTR_VRC_CTA_INIT_COUNT
	.align		4
        /*0074*/ 	.byte	0x02, 0x4a
	.zero		1
	.zero		1


	//----- nvinfo : EIATTR_EXIT_INSTR_OFFSETS
	.align		4
        /*0078*/ 	.byte	0x04, 0x1c
        /*007a*/ 	.short	(.L_33 - .L_32)


	//   ....[0]....
.L_32:
        /*007c*/ 	.word	0x000006d0


	//   ....[1]....
        /*0080*/ 	.word	0x000008d0


	//   ....[2]....
        /*0084*/ 	.word	0x00000c80


	//----- nvinfo : EIATTR_CRS_STACK_SIZE
	.align		4
.L_33:
        /*0088*/ 	.byte	0x04, 0x1e
        /*008a*/ 	.short	(.L_35 - .L_34)
.L_34:
        /*008c*/ 	.word	0x00000000


	//----- nvinfo : EIATTR_CBANK_PARAM_SIZE
	.align		4
.L_35:
        /*0090*/ 	.byte	0x03, 0x19
        /*0092*/ 	.short	0x0030


	//----- nvinfo : EIATTR_PARAM_CBANK
	.align		4
        /*0094*/ 	.byte	0x04, 0x0a
        /*0096*/ 	.short	(.L_37 - .L_36)
	.align		4
.L_36:
        /*0098*/ 	.word	index@(.nv.constant0._Z7kernel3PiS_S_S_S_S_)
        /*009c*/ 	.short	0x0380
        /*009e*/ 	.short	0x0030


	//----- nvinfo : EIATTR_SW_WAR
	.align		4
.L_37:
        /*00a0*/ 	.byte	0x04, 0x36
        /*00a2*/ 	.short	(.L_39 - .L_38)
.L_38:
        /*00a4*/ 	.word	0x00000008
.L_39:


//--------------------- .nv.info._Z7kernel2PiS_S_ --------------------------
	.section	.nv.info._Z7kernel2PiS_S_,"",@"SHT_CUDA_INFO"
	.sectionflags	@""
	.align	4


	//----- nvinfo : EIATTR_CUDA_API_VERSION
	.align		4
        /*0000*/ 	.byte	0x04, 0x37
        /*0002*/ 	.short	(.L_41 - .L_40)
.L_40:
        /*0004*/ 	.word	0x00000082


	//----- nvinfo : EIATTR_KPARAM_INFO
	.align		4
.L_41:
        /*0008*/ 	.byte	0x04, 0x17
        /*000a*/ 	.short	(.L_43 - .L_42)
.L_42:
        /*000c*/ 	.word	0x00000000
        /*0010*/ 	.short	0x0002
        /*0012*/ 	.short	0x0010
        /*0014*/ 	.byte	0x00, 0xf5, 0x21, 0x00


	//----- nvinfo : EIATTR_KPARAM_INFO
	.align		4
.L_43:
        /*0018*/ 	.byte	0x04, 0x17
        /*001a*/ 	.short	(.L_45 - .L_44)
.L_44:
        /*001c*/ 	.word	0x00000000
        /*0020*/ 	.short	0x0001
        /*0022*/ 	.short	0x0008
        /*0024*/ 	.byte	0x00, 0xf5, 0x21, 0x00


	//----- nvinfo : EIATTR_KPARAM_INFO
	.align		4
.L_45:
        /*0028*/ 	.byte	0x04, 0x17
        /*002a*/ 	.short	(.L_47 - .L_46)
.L_46:
        /*002c*/ 	.word	0x00000000
        /*0030*/ 	.short	0x0000
        /*0032*/ 	.short	0x0000
        /*0034*/ 	.byte	0x00, 0xf5, 0x21, 0x00


	//----- nvinfo : EIATTR_SPARSE_MMA_MASK
	.align		4
.L_47:
        /*0038*/ 	.byte	0x03, 0x50
        /*003a*/ 	.short	0x0000


	//----- nvinfo : EIATTR_MAXREG_COUNT
	.align		4
        /*003c*/ 	.byte	0x03, 0x1b
        /*003e*/ 	.short	0x00ff


	//----- nvinfo : EIATTR_NUM_BARRIERS
	.align		4
        /*0040*/ 	.byte	0x02, 0x4c
        /*0042*/ 	.byte	0x01
	.zero		1


	//----- nvinfo : EIATTR_MERCURY_ISA_VERSION
	.align		4
        /*0044*/ 	.byte	0x03, 0x5f
        /*0046*/ 	.short	0x0101


	//----- nvinfo : EIATTR_VRC_CTA_INIT_COUNT
	.align		4
        /*0048*/ 	.byte	0x02, 0x4a
	.zero		1
	.zero		1


	//----- nvinfo : EIATTR_EXIT_INSTR_OFFSETS
	.align		4
        /*004c*/ 	.byte	0x04, 0x1c
        /*004e*/ 	.short	(.L_49 - .L_48)


	//   ....[0]....
.L_48:
        /*0050*/ 	.word	0x00000060


	//   ....[1]....
        /*0054*/ 	.word	0x000002c0


	//   ....[2]....
        /*0058*/ 	.word	0x00000360


	//----- nvinfo : EIATTR_CRS_STACK_SIZE
	.align		4
.L_49:
        /*005c*/ 	.byte	0x04, 0x1e
        /*005e*/ 	.short	(.L_51 - .L_50)
.L_50:
        /*0060*/ 	.word	0x00000000


	//----- nvinfo : EIATTR_CBANK_PARAM_SIZE
	.align		4
.L_51:
        /*0064*/ 	.byte	0x03, 0x19
        /*0066*/ 	.short	0x0018


	//----- nvinfo : EIATTR_PARAM_CBANK
	.align		4
        /*0068*/ 	.byte	0x04, 0x0a
        /*006a*/ 	.short	(.L_53 - .L_52)
	.align		4
.L_52:
        /*006c*/ 	.word	index@(.nv.constant0._Z7kernel2PiS_S_)
        /*0070*/ 	.short	0x0380
        /*0072*/ 	.short	0x0018


	//----- nvinfo : EIATTR_SW_WAR
	.align		4
.L_53:
        /*0074*/ 	.byte	0x04, 0x36
        /*0076*/ 	.short	(.L_55 - .L_54)
.L_54:
        /*0078*/ 	.word	0x00000008
.L_55:


//--------------------- .nv.info._Z7kernel1PiS_S_S_S_S_S_S_ --------------------------
	.section	.nv.info._Z7kernel1PiS_S_S_S_S_S_S_,"",@"SHT_CUDA_INFO"
	.sectionflags	@""
	.align	4


	//----- nvinfo : EIATTR_CUDA_API_VERSION
	.align		4
        /*0000*/ 	.byte	0x04, 0x37
        /*0002*/ 	.short	(.L_57 - .L_56)
.L_56:
        /*0004*/ 	.word	0x00000082


	//----- nvinfo : EIATTR_KPARAM_INFO
	.align		4
.L_57:
        /*0008*/ 	.byte	0x04, 0x17
        /*000a*/ 	.short	(.L_59 - .L_58)
.L_58:
        /*000c*/ 	.word	0x00000000
        /*0010*/ 	.short	0x0007
        /*0012*/ 	.short	0x0038
        /*0014*/ 	.byte	0x00, 0xf5, 0x21, 0x00


	//----- nvinfo : EIATTR_KPARAM_INFO
	.align		4
.L_59:
        /*0018*/ 	.byte	0x04, 0x17
        /*001a*/ 	.short	(.L_61 - .L_60)
.L_60:
        /*001c*/ 	.word	0x00000000
        /*0020*/ 	.short	0x0006
        /*0022*/ 	.short	0x0030
        /*0024*/ 	.byte	0x00, 0xf5, 0x21, 0x00


	//----- nvinfo : EIATTR_KPARAM_INFO
	.align		4
.L_61:
        /*0028*/ 	.byte	0x04, 0x17
        /*002a*/ 	.short	(.L_63 - .L_62)
.L_62:
        /*002c*/ 	.word	0x00000000
        /*0030*/ 	.short	0x0005
        /*0032*/ 	.short	0x0028
        /*0034*/ 	.byte	0x00, 0xf5, 0x21, 0x00


	//----- nvinfo : EIATTR_KPARAM_INFO
	.align		4
.L_63:
        /*0038*/ 	.byte	0x04, 0x17
        /*003a*/ 	.short	(.L_65 - .L_64)
.L_64:
        /*003c*/ 	.word	0x00000000
        /*0040*/ 	.short	0x0004
        /*0042*/ 	.short	0x0020
        /*0044*/ 	.byte	0x00, 0xf5, 0x21, 0x00


	//----- nvinfo : EIATTR_KPARAM_INFO
	.align		4
.L_65:
        /*0048*/ 	.byte	0x04, 0x17
        /*004a*/ 	.short	(.L_67 - .L_66)
.L_66:
        /*004c*/ 	.word	0x00000000
        /*0050*/ 	.short	0x0003
        /*0052*/ 	.short	0x0018
        /*0054*/ 	.byte	0x00, 0xf5, 0x21, 0x00


	//----- nvinfo : EIATTR_KPARAM_INFO
	.align		4
.L_67:
        /*0058*/ 	.byte	0x04, 0x17
        /*005a*/ 	.short	(.L_69 - .L_68)
.L_68:
        /*005c*/ 	.word	0x00000000
        /*0060*/ 	.short	0x0002
        /*0062*/ 	.short	0x0010
        /*0064*/ 	.byte	0x00, 0xf5, 0x21, 0x00


	//----- nvinfo : EIATTR_KPARAM_INFO
	.align		4
.L_69:
        /*0068*/ 	.byte	0x04, 0x17
        /*006a*/ 	.short	(.L_71 - .L_70)
.L_70:
        /*006c*/ 	.word	0x00000000
        /*0070*/ 	.short	0x0001
        /*0072*/ 	.short	0x0008
        /*0074*/ 	.byte	0x00, 0xf5, 0x21, 0x00


	//----- nvinfo : EIATTR_KPARAM_INFO
	.align		4
.L_71:
        /*0078*/ 	.byte	0x04, 0x17
        /*007a*/ 	.short	(.L_73 - .L_72)
.L_72:
        /*007c*/ 	.word	0x00000000
        /*0080*/ 	.short	0x0000
        /*0082*/ 	.short	0x0000
        /*0084*/ 	.byte	0x00, 0xf5, 0x21, 0x00


	//----- nvinfo : EIATTR_SPARSE_MMA_MASK
	.align		4
.L_73:
        /*0088*/ 	.byte	0x03, 0x50
        /*008a*/ 	.short	0x0000


	//----- nvinfo : EIATTR_MAXREG_COUNT
	.align		4
        /*008c*/ 	.byte	0x03, 0x1b
        /*008e*/ 	.short	0x00ff


	//----- nvinfo : EIATTR_MERCURY_ISA_VERSION
	.align		4
        /*0090*/ 	.byte	0x03, 0x5f
        /*0092*/ 	.short	0x0101


	//----- nvinfo : EIATTR_VRC_CTA_INIT_COUNT
	.align		4
        /*0094*/ 	.byte	0x02, 0x4a
	.zero		1
	.zero		1


	//----- nvinfo : EIATTR_EXIT_INSTR_OFFSETS
	.align		4
        /*0098*/ 	.byte	0x04, 0x1c
        /*009a*/ 	.short	(.L_75 - .L_74)


	//   ....[0]....
.L_74:
        /*009c*/ 	.word	0x00000060


	//   ....[1]....
        /*00a0*/ 	.word	0x00000100


	//   ....[2]....
        /*00a4*/ 	.word	0x00000180


	//----- nvinfo : EIATTR_CBANK_PARAM_SIZE
	.align		4
.L_75:
        /*00a8*/ 	.byte	0x03, 0x19
        /*00aa*/ 	.short	0x0040


	//----- nvinfo : EIATTR_PARAM_CBANK
	.align		4
        /*00ac*/ 	.byte	0x04, 0x0a
        /*00ae*/ 	.short	(.L_77 - .L_76)
	.align		4
.L_76:
        /*00b0*/ 	.word	index@(.nv.constant0._Z7kernel1PiS_S_S_S_S_S_S_)
        /*00b4*/ 	.short	0x0380
        /*00b6*/ 	.short	0x0040


	//----- nvinfo : EIATTR_SW_WAR
	.align		4
.L_77:
        /*00b8*/ 	.byte	0x04, 0x36
        /*00ba*/ 	.short	(.L_79 - .L_78)
.L_78:
        /*00bc*/ 	.word	0x00000008
.L_79:


//--------------------- .nv.callgraph             --------------------------
	.section	.nv.callgraph,"",@"SHT_CUDA_CALLGRAPH"
	.align	4
	.sectionentsize	8
	.align		4
        /*0000*/ 	.word	0x00000000
	.align		4
        /*0004*/ 	.word	0xffffffff
	.align		4
        /*0008*/ 	.word	0x00000000
	.align		4
        /*000c*/ 	.word	0xfffffffe
	.align		4
        /*0010*/ 	.word	0x00000000
	.align		4
        /*0014*/ 	.word	0xfffffffd
	.align		4
        /*0018*/ 	.word	0x00000000
	.align		4
        /*001c*/ 	.word	0xfffffffc


//--------------------- .text._Z7kernel3PiS_S_S_S_S_ --------------------------
	.section	.text._Z7kernel3PiS_S_S_S_S_,"ax",@progbits
	.align	128
        .global         _Z7kernel3PiS_S_S_S_S_
        .type           _Z7kernel3PiS_S_S_S_S_,@function
        .size           _Z7kernel3PiS_S_S_S_S_,(.L_x_26 - _Z7kernel3PiS_S_S_S_S_)
        .other          _Z7kernel3PiS_S_S_S_S_,@"STO_CUDA_ENTRY STV_DEFAULT"
_Z7kernel3PiS_S_S_S_S_:
.text._Z7kernel3PiS_S_S_S_S_:
[----:B------:R-:W-:Y:S08]  /*0000*/  LDC R1, c[0x0][0x37c] ;  /* 0x0000df00ff017b82 */ /* 0x000ff00000000800 */
[----:B------:R-:W0:Y:S01]  /*0010*/  LDC.64 R10, c[0x0][0x3a0] ;  /* 0x0000e800ff0a7b82 */ /* 0x000e220000000a00 */
[----:B------:R-:W0:Y:S07]  /*0020*/  LDCU.64 UR6, c[0x0][0x358] ;  /* 0x00006b00ff0677ac */ /* 0x000e2e0008000a00 */
[----:B------:R-:W1:Y:S01]  /*0030*/  LDC.64 R2, c[0x0][0x380] ;  /* 0x0000e000ff027b82 */ /* 0x000e620000000a00 */
[----:B0-----:R-:W1:Y:S07]  /*0040*/  LDG.E R7, desc[UR6][R10.64] ;  /* 0x000000060a077981 */ /* 0x001e6e000c1e1900 */
[----:B------:R-:W0:Y:S02]  /*0050*/  LDC.64 R4, c[0x0][0x3a8] ;  /* 0x0000ea00ff047b82 */ /* 0x000e240000000a00 */
[----:B0-----:R0:W5:Y:S01]  /*0060*/  LDG.E R0, desc[UR6][R4.64] ;  /* 0x0000000604007981 */ /* 0x001162000c1e1900 */
[----:B-1----:R-:W-:-:S06]  /*0070*/  IMAD.WIDE R8, R7, 0x4, R2 ;  /* 0x0000000407087825 */ /* 0x002fcc00078e0202 */
[----:B------:R0:W5:Y:S01]  /*0080*/  LDG.E R9, desc[UR6][R8.64+0x4b0] ;  /* 0x0004b00608097981 */ /* 0x000162000c1e1900 */
[----:B------:R-:W-:Y:S01]  /*0090*/  ISETP.GE.AND P0, PT, R7, 0x1, PT ;  /* 0x000000010700780c */ /* 0x000fe20003f06270 */
[----:B------:R-:W-:-:S12]  /*00a0*/  IMAD.MOV.U32 R6, RZ, RZ, RZ ;  /* 0x000000ffff067224 */ /* 0x000fd800078e00ff */
[----:B0-----:R-:W-:Y:S05]  /*00b0*/  @!P0 BRA `(.L_x_0) ;  /* 0x0000000400688947 */ /* 0x001fea0003800000 */
[C---:B------:R-:W-:Y:S01]  /*00c0*/  ISETP.GE.U32.AND P1, PT, R7.reuse, 0x10, PT ;  /* 0x000000100700780c */ /* 0x040fe20003f26070 */
[----:B------:R-:W-:Y:S01]  /*00d0*/  IMAD.MOV.U32 R11, RZ, RZ, RZ ;  /* 0x000000ffff0b7224 */ /* 0x000fe200078e00ff */
[----:B------:R-:W-:Y:S01]  /*00e0*/  LOP3.LUT R24, R7, 0xf, RZ, 0xc0, !PT ;  /* 0x0000000f07187812 */ /* 0x000fe200078ec0ff */
[----:B------:R-:W-:-:S03]  /*00f0*/  IMAD.MOV.U32 R6, RZ, RZ, RZ ;  /* 0x000000ffff067224 */ /* 0x000fc600078e00ff */
[----:B------:R-:W-:-:S07]  /*0100*/  ISETP.NE.AND P0, PT, R24, RZ, PT ;  /* 0x000000ff1800720c */ /* 0x000fce0003f05270 */
[----:B------:R-:W-:Y:S06]  /*0110*/  @!P1 BRA `(.L_x_1) ;  /* 0x00000000009c9947 */ /* 0x000fec0003800000 */
[----:B------:R-:W0:Y:S01]  /*0120*/  LDCU.64 UR4, c[0x0][0x380] ;  /* 0x00007000ff0477ac */ /* 0x000e220008000a00 */
[----:B------:R-:W-:Y:S01]  /*0130*/  LOP3.LUT R11, R7, 0x7ffffff0, RZ, 0xc0, !PT ;  /* 0x7ffffff0070b7812 */ /* 0x000fe200078ec0ff */
[----:B------:R-:W-:-:S04]  /*0140*/  IMAD.MOV.U32 R6, RZ, RZ, RZ ;  /* 0x000000ffff067224 */ /* 0x000fc800078e00ff */
[----:B------:R-:W-:Y:S01]  /*0150*/  IMAD.MOV R8, RZ, RZ, -R11 ;  /* 0x000000ffff087224 */ /* 0x000fe200078e0a0b */
[----:B0-----:R-:W-:-:S04]  /*0160*/  UIADD3 UR4, UP0, UPT, UR4, 0x4ec, URZ ;  /* 0x000004ec04047890 */ /* 0x001fc8000ff1e0ff */
[----:B------:R-:W-:Y:S02]  /*0170*/  UIADD3.X UR5, UPT, UPT, URZ, UR5, URZ, UP0, !UPT ;  /* 0x00000005ff057290 */ /* 0x000fe400087fe4ff */
[----:B------:R-:W-:-:S04]  /*0180*/  IMAD.U32 R14, RZ, RZ, UR4 ;  /* 0x00000004ff0e7e24 */ /* 0x000fc8000f8e00ff */
[----:B------:R-:W-:-:S07]  /*0190*/  IMAD.U32 R15, RZ, RZ, UR5 ;  /* 0x00000005ff0f7e24 */ /* 0x000fce000f8e00ff */
.L_x_2:
[----:B------:R-:W-:Y:S02]  /*01a0*/  IMAD.MOV.U32 R4, RZ, RZ, R14 ;  /* 0x000000ffff047224 */ /* 0x000fe400078e000e */
[----:B------:R-:W-:-:S05]  /*01b0*/  IMAD.MOV.U32 R5, RZ, RZ, R15 ;  /* 0x000000ffff057224 */ /* 0x000fca00078e000f */
[----:B------:R-:W2:Y:S04]  /*01c0*/  LDG.E R21, desc[UR6][R4.64+-0x3c] ;  /* 0xffffc40604157981 */ /* 0x000ea8000c1e1900 */
[----:B------:R-:W2:Y:S04]  /*01d0*/  LDG.E R18, desc[UR6][R4.64+-0x38] ;  /* 0xffffc80604127981 */ /* 0x000ea8000c1e1900 */
[----:B------:R-:W3:Y:S04]  /*01e0*/  LDG.E R23, desc[UR6][R4.64+-0x34] ;  /* 0xffffcc0604177981 */ /* 0x000ee8000c1e1900 */
[----:B------:R-:W3:Y:S04]  /*01f0*/  LDG.E R20, desc[UR6][R4.64+-0x30] ;  /* 0xffffd00604147981 */ /* 0x000ee8000c1e1900 */
[----:B------:R-:W4:Y:S04]  /*0200*/  LDG.E R25, desc[UR6][R4.64+-0x2c] ;  /* 0xffffd40604197981 */ /* 0x000f28000c1e1900 */
        /* <DEDUP_REMOVED lines=8> */
[----:B------:R-:W4:Y:S01]  /*0290*/  LDG.E R13, desc[UR6][R4.64+-0x8] ;  /* 0xfffff806040d7981 */ /* 0x000f22000c1e1900 */
[----:B--2---:R-:W-:-:S03]  /*02a0*/  IADD3 R18, PT, PT, R18, R21, R6 ;  /* 0x0000001512127210 */ /* 0x004fc60007ffe006 */
[----:B------:R-:W2:Y:S04]  /*02b0*/  LDG.E R21, desc[UR6][R4.64+-0x4] ;  /* 0xfffffc0604157981 */ /* 0x000ea8000c1e1900 */
[----:B------:R-:W2:Y:S01]  /*02c0*/  LDG.E R6, desc[UR6][R4.64] ;  /* 0x0000000604067981 */ /* 0x000ea2000c1e1900 */
[----:B------:R-:W-:Y:S01]  /*02d0*/  VIADD R8, R8, 0x10 ;  /* 0x0000001008087836 */ /* 0x000fe20000000000 */
[----:B---3--:R-:W-:-:S04]  /*02e0*/  IADD3 R18, PT, PT, R20, R23, R18 ;  /* 0x0000001714127210 */ /* 0x008fc80007ffe012 */
[----:B------:R-:W-:Y:S02]  /*02f0*/  ISETP.NE.AND P1, PT, R8, RZ, PT ;  /* 0x000000ff0800720c */ /* 0x000fe40003f25270 */
[----:B----4-:R-:W-:-:S04]  /*0300*/  IADD3 R18, PT, PT, R22, R25, R18 ;  /* 0x0000001916127210 */ /* 0x010fc80007ffe012 */
[----:B------:R-:W-:-:S04]  /*0310*/  IADD3 R16, PT, PT, R16, R19, R18 ;  /* 0x0000001310107210 */ /* 0x000fc80007ffe012 */
[----:B------:R-:W-:-:S04]  /*0320*/  IADD3 R14, PT, PT, R14, R17, R16 ;  /* 0x000000110e0e7210 */ /* 0x000fc80007ffe010 */
[----:B------:R-:W-:Y:S02]  /*0330*/  IADD3 R12, PT, PT, R12, R15, R14 ;  /* 0x0000000f0c0c7210 */ /* 0x000fe40007ffe00e */
[----:B------:R-:W-:-:S05]  /*0340*/  IADD3 R14, P2, PT, R4, 0x40, RZ ;  /* 0x00000040040e7810 */ /* 0x000fca0007f5e0ff */
[----:B------:R-:W-:Y:S01]  /*0350*/  IMAD.X R15, RZ, RZ, R5, P2 ;  /* 0x000000ffff0f7224 */ /* 0x000fe200010e0605 */
[----:B------:R-:W-:-:S04]  /*0360*/  IADD3 R10, PT, PT, R13, R10, R12 ;  /* 0x0000000a0d0a7210 */ /* 0x000fc80007ffe00c */
[----:B--2---:R-:W-:Y:S01]  /*0370*/  IADD3 R6, PT, PT, R6, R21, R10 ;  /* 0x0000001506067210 */ /* 0x004fe20007ffe00a */
[----:B------:R-:W-:Y:S06]  /*0380*/  @P1 BRA `(.L_x_2) ;  /* 0xfffffffc00841947 */ /* 0x000fec000383ffff */
.L_x_1:
[----:B------:R-:W-:Y:S05]  /*0390*/  @!P0 BRA `(.L_x_0) ;  /* 0x0000000000b08947 */ /* 0x000fea0003800000 */
[----:B------:R-:W-:Y:S02]  /*03a0*/  ISETP.GE.U32.AND P0, PT, R24, 0x8, PT ;  /* 0x000000081800780c */ /* 0x000fe40003f06070 */
[----:B------:R-:W-:-:S04]  /*03b0*/  LOP3.LUT R16, R7, 0x7, RZ, 0xc0, !PT ;  /* 0x0000000707107812 */ /* 0x000fc800078ec0ff */
[----:B------:R-:W-:-:S07]  /*03c0*/  ISETP.NE.AND P1, PT, R16, RZ, PT ;  /* 0x000000ff1000720c */ /* 0x000fce0003f25270 */
[----:B------:R-:W-:Y:S06]  /*03d0*/  @!P0 BRA `(.L_x_3) ;  /* 0x0000000000388947 */ /* 0x000fec0003800000 */
[----:B------:R-:W-:-:S05]  /*03e0*/  IMAD.WIDE.U32 R4, R11, 0x4, R2 ;  /* 0x000000040b047825 */ /* 0x000fca00078e0002 */
[----:B------:R-:W2:Y:S04]  /*03f0*/  LDG.E R13, desc[UR6][R4.64+0x4b0] ;  /* 0x0004b006040d7981 */ /* 0x000ea8000c1e1900 */
[----:B------:R-:W2:Y:S04]  /*0400*/  LDG.E R8, desc[UR6][R4.64+0x4b4] ;  /* 0x0004b40604087981 */ /* 0x000ea8000c1e1900 */
[----:B------:R-:W3:Y:S04]  /*0410*/  LDG.E R15, desc[UR6][R4.64+0x4b8] ;  /* 0x0004b806040f7981 */ /* 0x000ee8000c1e1900 */
[----:B------:R-:W3:Y:S04]  /*0420*/  LDG.E R10, desc[UR6][R4.64+0x4bc] ;  /* 0x0004bc06040a7981 */ /* 0x000ee8000c1e1900 */
[----:B------:R-:W4:Y:S04]  /*0430*/  LDG.E R17, desc[UR6][R4.64+0x4c0] ;  /* 0x0004c00604117981 */ /* 0x000f28000c1e1900 */
[----:B------:R-:W4:Y:S04]  /*0440*/  LDG.E R12, desc[UR6][R4.64+0x4c4] ;  /* 0x0004c406040c7981 */ /* 0x000f28000c1e1900 */
[----:B------:R-:W4:Y:S04]  /*0450*/  LDG.E R19, desc[UR6][R4.64+0x4c8] ;  /* 0x0004c80604137981 */ /* 0x000f28000c1e1900 */
[----:B------:R-:W4:Y:S01]  /*0460*/  LDG.E R14, desc[UR6][R4.64+0x4cc] ;  /* 0x0004cc06040e7981 */ /* 0x000f22000c1e1900 */
[----:B------:R-:W-:Y:S01]  /*0470*/  VIADD R11, R11, 0x8 ;  /* 0x000000080b0b7836 */ /* 0x000fe20000000000 */
[----:B--2---:R-:W-:-:S04]  /*0480*/  IADD3 R8, PT, PT, R8, R13, R6 ;  /* 0x0000000d08087210 */ /* 0x004fc80007ffe006 */
[----:B---3--:R-:W-:-:S04]  /*0490*/  IADD3 R8, PT, PT, R10, R15, R8 ;  /* 0x0000000f0a087210 */ /* 0x008fc80007ffe008 */
[----:B----4-:R-:W-:-:S04]  /*04a0*/  IADD3 R8, PT, PT, R12, R17, R8 ;  /* 0x000000110c087210 */ /* 0x010fc80007ffe008 */
[----:B------:R-:W-:-:S07]  /*04b0*/  IADD3 R6, PT, PT, R14, R19, R8 ;  /* 0x000000130e067210 */ /* 0x000fce0007ffe008 */
.L_x_3:
        /* <DEDUP_REMOVED lines=9> */
[----:B------:R-:W3:Y:S01]  /*0550*/  LDG.E R12, desc[UR6][R4.64+0x4bc] ;  /* 0x0004bc06040c7981 */ /* 0x000ee2000c1e1900 */
[----:B------:R-:W-:Y:S01]  /*0560*/  VIADD R11, R11, 0x4 ;  /* 0x000000040b0b7836 */ /* 0x000fe20000000000 */
[----:B--2---:R-:W-:-:S04]  /*0570*/  IADD3 R6, PT, PT, R10, R13, R6 ;  /* 0x0000000d0a067210 */ /* 0x004fc80007ffe006 */
[----:B---3--:R-:W-:-:S07]  /*0580*/  IADD3 R6, PT, PT, R12, R15, R6 ;  /* 0x0000000f0c067210 */ /* 0x008fce0007ffe006 */
.L_x_4:
[----:B------:R-:W-:Y:S05]  /*0590*/  @!P1 BRA `(.L_x_0) ;  /* 0x0000000000309947 */ /* 0x000fea0003800000 */
[----:B------:R-:W-:-:S04]  /*05a0*/  IMAD.WIDE.U32 R2, R11, 0x4, R2 ;  /* 0x000000040b027825 */ /* 0x000fc800078e0002 */
[----:B------:R-:W-:Y:S01]  /*05b0*/  IMAD.MOV R8, RZ, RZ, -R8 ;  /* 0x000000ffff087224 */ /* 0x000fe200078e0a08 */
[----:B------:R-:W-:-:S05]  /*05c0*/  IADD3 R2, P0, PT, R2, 0x4b0, RZ ;  /* 0x000004b002027810 */ /* 0x000fca0007f1e0ff */
[----:B------:R-:W-:-:S08]  /*05d0*/  IMAD.X R5, RZ, RZ, R3, P0 ;  /* 0x000000ffff057224 */ /* 0x000fd000000e0603 */
.L_x_5:
[----:B------:R-:W-:-:S06]  /*05e0*/  IMAD.MOV.U32 R3, RZ, RZ, R5 ;  /* 0x000000ffff037224 */ /* 0x000fcc00078e0005 */
[----:B------:R0:W2:Y:S01]  /*05f0*/  LDG.E R3, desc[UR6][R2.64] ;  /* 0x0000000602037981 */ /* 0x0000a2000c1e1900 */
[----:B------:R-:W-:-:S05]  /*0600*/  VIADD R8, R8, 0x1 ;  /* 0x0000000108087836 */ /* 0x000fca0000000000 */
[----:B------:R-:W-:Y:S02]  /*0610*/  ISETP.NE.AND P0, PT, R8, RZ, PT ;  /* 0x000000ff0800720c */ /* 0x000fe40003f05270 */
[----:B0-----:R-:W-:-:S05]  /*0620*/  IADD3 R2, P1, PT, R2, 0x4, RZ ;  /* 0x0000000402027810 */ /* 0x001fca0007f3e0ff */
[----:B------:R-:W-:Y:S02]  /*0630*/  IMAD.X R5, RZ, RZ, R5, P1 ;  /* 0x000000ffff057224 */ /* 0x000fe400008e0605 */
[----:B--2---:R-:W-:-:S04]  /*0640*/  IMAD.IADD R6, R3, 0x1, R6 ;  /* 0x0000000103067824 */ /* 0x004fc800078e0206 */
[----:B------:R-:W-:Y:S05]  /*0650*/  @P0 BRA `(.L_x_5) ;  /* 0xfffffffc00e00947 */ /* 0x000fea000383ffff */
.L_x_0:
[----:B------:R-:W0:Y:S01]  /*0660*/  S2R R2, SR_TID.X ;  /* 0x0000000000027919 */ /* 0x000e220000002100 */
[----:B------:R-:W0:Y:S08]  /*0670*/  S2UR UR4, SR_CTAID.X ;  /* 0x00000000000479c3 */ /* 0x000e300000002500 */
[----:B------:R-:W0:Y:S02]  /*0680*/  LDC R3, c[0x0][0x360] ;  /* 0x0000d800ff037b82 */ /* 0x000e240000000800 */
[----:B0-----:R-:W-:-:S05]  /*0690*/  IMAD R2, R3, UR4, R2 ;  /* 0x0000000403027c24 */ /* 0x001fca000f8e0202 */
[----:B------:R-:W-:-:S04]  /*06a0*/  ISETP.NE.AND P0, PT, R7, R2, PT ;  /* 0x000000020700720c */ /* 0x000fc80003f05270 */
[----:B------:R-:W-:-:S04]  /*06b0*/  ISETP.GT.OR P0, PT, R2, 0x12b, !P0 ;  /* 0x0000012b0200780c */ /* 0x000fc80004704670 */
[----:B-----5:R-:W-:-:S13]  /*06c0*/  ISETP.LT.OR P0, PT, R9, 0x1, P0 ;  /* 0x000000010900780c */ /* 0x020fda0000701670 */
[----:B------:R-:W-:Y:S05]  /*06d0*/  @P0 EXIT ;  /* 0x000000000000094d */ /* 0x000fea0003800000 */
[----:B------:R-:W-:-:S05]  /*06e0*/  IMAD.IADD R3, R9, 0x1, R6 ;  /* 0x0000000109037824 */ /* 0x000fca00078e0206 */
[----:B------:R-:W-:-:S05]  /*06f0*/  VIADDMNMX R19, R6, 0x1, R3, !PT ;  /* 0x0000000106137846 */ /* 0x000fca0007800103 */
[----:B------:R-:W-:-:S05]  /*0700*/  IMAD.IADD R4, R19, 0x1, -R6 ;  /* 0x0000000113047824 */ /* 0x000fca00078e0a06 */
[----:B------:R-:W-:Y:S01]  /*0710*/  LOP3.LUT P0, R5, R4, 0x3, RZ, 0xc0, !PT ;  /* 0x0000000304057812 */ /* 0x000fe2000780c0ff */
[----:B------:R-:W-:-:S12]  /*0720*/  IMAD.MOV.U32 R4, RZ, RZ, R6 ;  /* 0x000000ffff047224 */ /* 0x000fd800078e0006 */
[----:B------:R-:W-:Y:S05]  /*0730*/  @!P0 BRA `(.L_x_6) ;  /* 0x00000000005c8947 */ /* 0x000fea0003800000 */
[----:B------:R-:W0:Y:S01]  /*0740*/  LDC.64 R10, c[0x0][0x388] ;  /* 0x0000e200ff0a7b82 */ /* 0x000e220000000a00 */
[----:B------:R-:W-:Y:S02]  /*0750*/  IMAD.MOV R5, RZ, RZ, -R5 ;  /* 0x000000ffff057224 */ /* 0x000fe400078e0a05 */
[----:B------:R-:W-:-:S05]  /*0760*/  IMAD.MOV.U32 R4, RZ, RZ, R6 ;  /* 0x000000ffff047224 */ /* 0x000fca00078e0006 */
[----:B------:R-:W1:Y:S01]  /*0770*/  LDC.64 R8, c[0x0][0x388] ;  /* 0x0000e200ff087b82 */ /* 0x000e620000000a00 */
[----:B0-----:R-:W-:-:S07]  /*0780*/  IMAD.WIDE R10, R0, 0x4, R10 ;  /* 0x00000004000a7825 */ /* 0x001fce00078e020a */
.L_x_9:
[----:B-1----:R-:W-:-:S06]  /*0790*/  IMAD.WIDE R12, R4, 0x4, R8 ;  /* 0x00000004040c7825 */ /* 0x002fcc00078e0208 */
[----:B------:R-:W2:Y:S01]  /*07a0*/  LDG.E R13, desc[UR6][R12.64] ;  /* 0x000000060c0d7981 */ /* 0x000ea2000c1e1900 */
[----:B------:R-:W-:Y:S01]  /*07b0*/  VIADD R5, R5, 0x1 ;  /* 0x0000000105057836 */ /* 0x000fe20000000000 */
[----:B------:R-:W-:Y:S04]  /*07c0*/  BSSY.RECONVERGENT B0, `(.L_x_7) ;  /* 0x000000c000007945 */ /* 0x000fe80003800200 */
[----:B------:R-:W-:Y:S02]  /*07d0*/  ISETP.NE.AND P1, PT, R5, RZ, PT ;  /* 0x000000ff0500720c */ /* 0x000fe40003f25270 */
[----:B--2---:R-:W-:-:S13]  /*07e0*/  ISETP.NE.AND P0, PT, R13, R2, PT ;  /* 0x000000020d00720c */ /* 0x004fda0003f05270 */
[----:B------:R-:W-:Y:S05]  /*07f0*/  @P0 BRA `(.L_x_8) ;  /* 0x0000000000200947 */ /* 0x000fea0003800000 */
[----:B------:R-:W0:Y:S01]  /*0800*/  LDC.64 R12, c[0x0][0x398] ;  /* 0x0000e600ff0c7b82 */ /* 0x000e220000000a00 */
[----:B------:R-:W-:-:S06]  /*0810*/  IMAD.WIDE R16, R4, 0x4, R10 ;  /* 0x0000000404107825 */ /* 0x000fcc00078e020a */
[----:B------:R-:W2:Y:S04]  /*0820*/  LDG.E R17, desc[UR6][R16.64] ;  /* 0x0000000610117981 */ /* 0x000ea8000c1e1900 */
[----:B0-----:R-:W2:Y:S02]  /*0830*/  LDG.E R14, desc[UR6][R12.64] ;  /* 0x000000060c0e7981 */ /* 0x001ea4000c1e1900 */
[----:B--2---:R-:W-:-:S13]  /*0840*/  ISETP.GE.AND P0, PT, R17, R14, PT ;  /* 0x0000000e1100720c */ /* 0x004fda0003f06270 */
[----:B------:R-:W0:Y:S01]  /*0850*/  @!P0 LDC.64 R14, c[0x0][0x390] ;  /* 0x0000e400ff0e8b82 */ /* 0x000e220000000a00 */
[----:B------:R1:W-:Y:S04]  /*0860*/  @!P0 STG.E desc[UR6][R12.64], R17 ;  /* 0x000000110c008986 */ /* 0x0003e8000c101906 */
[----:B0-----:R1:W-:Y:S02]  /*0870*/  @!P0 STG.E desc[UR6][R14.64], R7 ;  /* 0x000000070e008986 */ /* 0x0013e4000c101906 */
.L_x_8:
[----:B------:R-:W-:Y:S05]  /*0880*/  BSYNC.RECONVERGENT B0 ;  /* 0x0000000000007941 */ /* 0x000fea0003800200 */
.L_x_7:
[----:B------:R-:W-:Y:S01]  /*0890*/  VIADD R4, R4, 0x1 ;  /* 0x0000000104047836 */ /* 0x000fe20000000000 */
[----:B------:R-:W-:Y:S06]  /*08a0*/  @P1 BRA `(.L_x_9) ;  /* 0xfffffffc00b81947 */ /* 0x000fec000383ffff */
.L_x_6:
[----:B------:R-:W-:-:S05]  /*08b0*/  IMAD.IADD R5, R6, 0x1, -R19 ;  /* 0x0000000106057824 */ /* 0x000fca00078e0a13 */
[----:B------:R-:W-:-:S13]  /*08c0*/  ISETP.GT.U32.AND P0, PT, R5, -0x4, PT ;  /* 0xfffffffc0500780c */ /* 0x000fda0003f04070 */
[----:B------:R-:W-:Y:S05]  /*08d0*/  @P0 EXIT ;  /* 0x000000000000094d */ /* 0x000fea0003800000 */
[----:B------:R-:W0:Y:S08]  /*08e0*/  LDC.64 R8, c[0x0][0x388] ;  /* 0x0000e200ff087b82 */ /* 0x000e300000000a00 */
[----:B------:R-:W2:Y:S01]  /*08f0*/  LDC.64 R10, c[0x0][0x388] ;  /* 0x0000e200ff0a7b82 */ /* 0x000ea20000000a00 */
[----:B0-----:R-:W-:-:S05]  /*0900*/  IADD3 R8, P0, PT, R8, 0xc, RZ ;  /* 0x0000000c08087810 */ /* 0x001fca0007f1e0ff */
[----:B------:R-:W-:Y:S02]  /*0910*/  IMAD.X R9, RZ, RZ, R9, P0 ;  /* 0x000000ffff097224 */ /* 0x000fe400000e0609 */
[----:B--2---:R-:W-:-:S07]  /*0920*/  IMAD.WIDE R10, R0, 0x4, R10 ;  /* 0x00000004000a7825 */ /* 0x004fce00078e020a */
.L_x_18:
[----:B-12---:R-:W-:-:S05]  /*0930*/  IMAD.WIDE R14, R4, 0x4, R8 ;  /* 0x00000004040e7825 */ /* 0x006fca00078e0208 */
[----:B------:R-:W2:Y:S01]  /*0940*/  LDG.E R5, desc[UR6][R14.64+-0xc] ;  /* 0xfffff4060e057981 */ /* 0x000ea2000c1e1900 */
[----:B------:R-:W-:Y:S01]  /*0950*/  BSSY.RECONVERGENT B0, `(.L_x_10) ;  /* 0x000000b000007945 */ /* 0x000fe20003800200 */
[----:B------:R-:W-:Y:S01]  /*0960*/  IMAD.WIDE R12, R4, 0x4, R10 ;  /* 0x00000004040c7825 */ /* 0x000fe200078e020a */
[----:B--2---:R-:W-:-:S13]  /*0970*/  ISETP.NE.AND P0, PT, R5, R2, PT ;  /* 0x000000020500720c */ /* 0x004fda0003f05270 */
[----:B------:R-:W-:Y:S05]  /*0980*/  @P0 BRA `(.L_x_11) ;  /* 0x00000000001c0947 */ /* 0x000fea0003800000 */
[----:B------:R-:W0:Y:S01]  /*0990*/  LDC.64 R16, c[0x0][0x398] ;  /* 0x0000e600ff107b82 */ /* 0x000e220000000a00 */
[----:B------:R-:W2:Y:S04]  /*09a0*/  LDG.E R5, desc[UR6][R12.64] ;  /* 0x000000060c057981 */ /* 0x000ea8000c1e1900 */
[----:B0-----:R-:W2:Y:S02]  /*09b0*/  LDG.E R0, desc[UR6][R16.64] ;  /* 0x0000000610007981 */ /* 0x001ea4000c1e1900 */
[----:B--2---:R-:W-:-:S13]  /*09c0*/  ISETP.GE.AND P0, PT, R5, R0, PT ;  /* 0x000000000500720c */ /* 0x004fda0003f06270 */
[----:B------:R-:W0:Y:S01]  /*09d0*/  @!P0 LDC.64 R18, c[0x0][0x390] ;  /* 0x0000e400ff128b82 */ /* 0x000e220000000a00 */
[----:B------:R1:W-:Y:S04]  /*09e0*/  @!P0 STG.E desc[UR6][R16.64], R5 ;  /* 0x0000000510008986 */ /* 0x0003e8000c101906 */
[----:B0-----:R1:W-:Y:S02]  /*09f0*/  @!P0 STG.E desc[UR6][R18.64], R7 ;  /* 0x0000000712008986 */ /* 0x0013e4000c101906 */
.L_x_11:
[----:B------:R-:W-:Y:S05]  /*0a00*/  BSYNC.RECONVERGENT B0 ;  /* 0x0000000000007941 */ /* 0x000fea0003800200 */
.L_x_10:
[----:B-1----:R-:W2:Y:S01]  /*0a10*/  LDG.E R5, desc[UR6][R14.64+-0x8] ;  /* 0xfffff8060e057981 */ /* 0x002ea2000c1e1900 */
[----:B------:R-:W-:Y:S01]  /*0a20*/  BSSY.RECONVERGENT B0, `(.L_x_12) ;  /* 0x000000a000007945 */ /* 0x000fe20003800200 */
        /* <DEDUP_REMOVED lines=9> */
.L_x_13:
[----:B------:R-:W-:Y:S05]  /*0ac0*/  BSYNC.RECONVERGENT B0 ;  /* 0x0000000000007941 */ /* 0x000fea0003800200 */
.L_x_12:
        /* <DEDUP_REMOVED lines=11> */
.L_x_15:
[----:B------:R-:W-:Y:S05]  /*0b80*/  BSYNC.RECONVERGENT B0 ;  /* 0x0000000000007941 */ /* 0x000fea0003800200 */
.L_x_14:
[----:B------:R-:W2:Y:S01]  /*0b90*/  LDG.E R15, desc[UR6][R14.64] ;  /* 0x000000060e0f7981 */ /* 0x000ea2000c1e1900 */
[----:B------:R-:W-:Y:S01]  /*0ba0*/  VIADD R4, R4, 0x4 ;  /* 0x0000000404047836 */ /* 0x000fe20000000000 */
[----:B------:R-:W-:Y:S04]  /*0bb0*/  BSSY.RECONVERGENT B0, `(.L_x_16) ;  /* 0x000000b000007945 */ /* 0x000fe80003800200 */
[----:B------:R-:W-:Y:S02]  /*0bc0*/  ISETP.GE.AND P1, PT, R4, R3, PT ;  /* 0x000000030400720c */ /* 0x000fe40003f26270 */
[----:B--2---:R-:W-:-:S13]  /*0bd0*/  ISETP.NE.AND P0, PT, R15, R2, PT ;  /* 0x000000020f00720c */ /* 0x004fda0003f05270 */
[----:B------:R-:W-:Y:S05]  /*0be0*/  @P0 BRA `(.L_x_17) ;  /* 0x00000000001c0947 */ /* 0x000fea0003800000 */
[----:B------:R-:W0:Y:S01]  /*0bf0*/  LDC.64 R14, c[0x0][0x398] ;  /* 0x0000e600ff0e7b82 */ /* 0x000e220000000a00 */
[----:B------:R-:W2:Y:S04]  /*0c00*/  LDG.E R13, desc[UR6][R12.64+0xc] ;  /* 0x00000c060c0d7981 */ /* 0x000ea8000c1e1900 */
[----:B0-----:R-:W2:Y:S02]  /*0c10*/  LDG.E R0, desc[UR6][R14.64] ;  /* 0x000000060e007981 */ /* 0x001ea4000c1e1900 */
[----:B--2---:R-:W-:-:S13]  /*0c20*/  ISETP.GE.AND P0, PT, R13, R0, PT ;  /* 0x000000000d00720c */ /* 0x004fda0003f06270 */
[----:B-1----:R-:W0:Y:S01]  /*0c30*/  @!P0 LDC.64 R16, c[0x0][0x390] ;  /* 0x0000e400ff108b82 */ /* 0x002e220000000a00 */
[----:B------:R2:W-:Y:S04]  /*0c40*/  @!P0 STG.E desc[UR6][R14.64], R13 ;  /* 0x0000000d0e008986 */ /* 0x0005e8000c101906 */
[----:B0-----:R2:W-:Y:S02]  /*0c50*/  @!P0 STG.E desc[UR6][R16.64], R7 ;  /* 0x0000000710008986 */ /* 0x0015e4000c101906 */
.L_x_17:
[----:B------:R-:W-:Y:S05]  /*0c60*/  BSYNC.RECONVERGENT B0 ;  /* 0x0000000000007941 */ /* 0x000fea0003800200 */
.L_x_16:
[----:B------:R-:W-:Y:S05]  /*0c70*/  @!P1 BRA `(.L_x_18) ;  /* 0xfffffffc002c9947 */ /* 0x000fea000383ffff */
[----:B------:R-:W-:Y:S05]  /*0c80*/  EXIT ;  /* 0x000000000000794d */ /* 0x000fea0003800000 */
.L_x_19:
[----:B------:R-:W-:-:S00]  /*0c90*/  BRA `(.L_x_19) ;  /* 0xfffffffc00fc7947 */ /* 0x000fc0000383ffff */
[----:B------:R-:W-:-:S00]  /*0ca0*/  NOP ;  /* 0x0000000000007918 */ /* 0x000fc00000000000 */
        /* <DEDUP_REMOVED lines=13> */
.L_x_26:


//--------------------- .text._Z7kernel2PiS_S_    --------------------------
	.section	.text._Z7kernel2PiS_S_,"ax",@progbits
	.align	128
        .global         _Z7kernel2PiS_S_
        .type           _Z7kernel2PiS_S_,@function
        .size           _Z7kernel2PiS_S_,(.L_x_27 - _Z7kernel2PiS_S_)
        .other          _Z7kernel2PiS_S_,@"STO_CUDA_ENTRY STV_DEFAULT"
_Z7kernel2PiS_S_:
.text._Z7kernel2PiS_S_:
[----:B------:R-:W-:Y:S08]  /*0000*/  LDC R1, c[0x0][0x37c] ;  /* 0x0000df00ff017b82 */ /* 0x000ff00000000800 */
[----:B------:R-:W0:Y:S01]  /*0010*/  LDC.64 R2, c[0x0][0x380] ;  /* 0x0000e000ff027b82 */ /* 0x000e220000000a00 */
[----:B------:R-:W0:Y:S02]  /*0020*/  LDCU.64 UR8, c[0x0][0x358] ;  /* 0x00006b00ff0877ac */ /* 0x000e240008000a00 */
[----:B0-----:R-:W2:Y:S01]  /*0030*/  LDG.E R0, desc[UR8][R2.64] ;  /* 0x0000000802007981 */ /* 0x001ea2000c1e1900 */
[----:B------:R-:W2:Y:S02]  /*0040*/  S2R R11, SR_TID.X ;  /* 0x00000000000b7919 */ /* 0x000ea40000002100 */
[----:B--2---:R-:W-:-:S13]  /*0050*/  ISETP.GE.AND P0, PT, R11, R0, PT ;  /* 0x000000000b00720c */ /* 0x004fda0003f06270 */
[----:B------:R-:W-:Y:S05]  /*0060*/  @P0 EXIT ;  /* 0x000000000000094d */ /* 0x000fea0003800000 */
[----:B------:R-:W0:Y:S08]  /*0070*/  LDC.64 R2, c[0x0][0x388] ;  /* 0x0000e200ff027b82 */ /* 0x000e300000000a00 */
[----:B------:R-:W1:Y:S01]  /*0080*/  LDC.64 R4, c[0x0][0x390] ;  /* 0x0000e400ff047b82 */ /* 0x000e620000000a00 */
[----:B0-----:R-:W-:-:S06]  /*0090*/  IMAD.WIDE.U32 R2, R11, 0x4, R2 ;  /* 0x000000040b027825 */ /* 0x001fcc00078e0002 */
[----:B------:R-:W2:Y:S01]  /*00a0*/  LDG.E R2, desc[UR8][R2.64] ;  /* 0x0000000802027981 */ /* 0x000ea2000c1e1900 */
[----:B-1----:R-:W-:-:S06]  /*00b0*/  IMAD.WIDE.U32 R4, R11, 0x4, R4 ;  /* 0x000000040b047825 */ /* 0x002fcc00078e0004 */
[----:B------:R-:W3:Y:S01]  /*00c0*/  LDG.E R4, desc[UR8][R4.64] ;  /* 0x0000000804047981 */ /* 0x000ee2000c1e1900 */
[----:B------:R-:W0:Y:S01]  /*00d0*/  S2UR UR6, SR_CgaCtaId ;  /* 0x00000000000679c3 */ /* 0x000e220000008800 */
[----:B------:R-:W-:Y:S02]  /*00e0*/  UMOV UR4, 0x400 ;  /* 0x0000040000047882 */ /* 0x000fe40000000000 */
[----:B------:R-:W-:Y:S01]  /*00f0*/  UIADD3 UR5, UPT, UPT, UR4, 0x80, URZ ;  /* 0x0000008004057890 */ /* 0x000fe2000fffe0ff */
[----:B------:R-:W-:Y:S01]  /*0100*/  ISETP.GE.U32.AND P0, PT, R0, 0x2, PT ;  /* 0x000000020000780c */ /* 0x000fe20003f06070 */
[----:B0-----:R-:W-:Y:S02]  /*0110*/  ULEA UR4, UR6, UR4, 0x18 ;  /* 0x0000000406047291 */ /* 0x001fe4000f8ec0ff */
[----:B------:R-:W-:-:S04]  /*0120*/  ULEA UR5, UR6, UR5, 0x18 ;  /* 0x0000000506057291 */ /* 0x000fc8000f8ec0ff */
[C---:B------:R-:W-:Y:S02]  /*0130*/  LEA R7, R11.reuse, UR4, 0x2 ;  /* 0x000000040b077c11 */ /* 0x040fe4000f8e10ff */
[----:B------:R-:W-:-:S03]  /*0140*/  LEA R9, R11, UR5, 0x2 ;  /* 0x000000050b097c11 */ /* 0x000fc6000f8e10ff */
[----:B--2---:R0:W-:Y:S04]  /*0150*/  STS [R7], R2 ;  /* 0x0000000207007388 */ /* 0x0041e80000000800 */
[----:B---3--:R0:W-:Y:S01]  /*0160*/  STS [R9], R4 ;  /* 0x0000000409007388 */ /* 0x0081e20000000800 */
[----:B------:R-:W-:Y:S06]  /*0170*/  BAR.SYNC.DEFER_BLOCKING 0x0 ;  /* 0x0000000000007b1d */ /* 0x000fec0000010000 */
[----:B------:R-:W-:Y:S05]  /*0180*/  @!P0 BRA `(.L_x_20) ;  /* 0x0000000000488947 */ /* 0x000fea0003800000 */
.L_x_23:
[--C-:B------:R-:W-:Y:S01]  /*0190*/  IMAD.MOV.U32 R5, RZ, RZ, R0.reuse ;  /* 0x000000ffff057224 */ /* 0x100fe200078e0000 */
[----:B------:R-:W-:Y:S01]  /*01a0*/  SHF.R.U32.HI R0, RZ, 0x1, R0 ;  /* 0x00000001ff007819 */ /* 0x000fe20000011600 */
[----:B------:R-:W-:Y:S03]  /*01b0*/  BSSY.RECONVERGENT B0, `(.L_x_21) ;  /* 0x000000c000007945 */ /* 0x000fe60003800200 */
[----:B------:R-:W-:-:S13]  /*01c0*/  ISETP.GE.U32.AND P0, PT, R11, R0, PT ;  /* 0x000000000b00720c */ /* 0x000fda0003f06070 */
[----:B-1----:R-:W-:Y:S05]  /*01d0*/  @P0 BRA `(.L_x_22) ;  /* 0x0000000000240947 */ /* 0x002fea0003800000 */
[----:B0-----:R-:W-:Y:S01]  /*01e0*/  IMAD R2, R0, 0x4, R7 ;  /* 0x0000000400027824 */ /* 0x001fe200078e0207 */
[----:B------:R-:W0:Y:S05]  /*01f0*/  LDS R3, [R7] ;  /* 0x0000000007037984 */ /* 0x000e2a0000000800 */
[----:B------:R-:W1:Y:S01]  /*0200*/  LDS R2, [R2] ;  /* 0x0000000002027984 */ /* 0x000e620000000800 */
[----:B0-----:R-:W-:-:S04]  /*0210*/  ISETP.NE.AND P0, PT, R3, RZ, PT ;  /* 0x000000ff0300720c */ /* 0x001fc80003f05270 */
[----:B-1----:R-:W-:-:S13]  /*0220*/  ISETP.GE.OR P0, PT, R2, R3, !P0 ;  /* 0x000000030200720c */ /* 0x002fda0004706670 */
[----:B------:R-:W-:Y:S01]  /*0230*/  @!P0 IMAD R3, R0, 0x4, R9 ;  /* 0x0000000400038824 */ /* 0x000fe200078e0209 */
[----:B------:R-:W-:Y:S04]  /*0240*/  @!P0 STS [R7], R2 ;  /* 0x0000000207008388 */ /* 0x000fe80000000800 */
[----:B------:R-:W0:Y:S04]  /*0250*/  @!P0 LDS R4, [R3] ;  /* 0x0000000003048984 */ /* 0x000e280000000800 */
[----:B0-----:R1:W-:Y:S02]  /*0260*/  @!P0 STS [R9], R4 ;  /* 0x0000000409008388 */ /* 0x0013e40000000800 */
.L_x_22:
[----:B------:R-:W-:Y:S05]  /*0270*/  BSYNC.RECONVERGENT B0 ;  /* 0x0000000000007941 */ /* 0x000fea0003800200 */
.L_x_21:
[----:B------:R-:W-:Y:S01]  /*0280*/  BAR.SYNC.DEFER_BLOCKING 0x0 ;  /* 0x0000000000007b1d */ /* 0x000fe20000010000 */
[----:B------:R-:W-:-:S13]  /*0290*/  ISETP.GT.U32.AND P0, PT, R5, 0x3, PT ;  /* 0x000000030500780c */ /* 0x000fda0003f04070 */
[----:B------:R-:W-:Y:S05]  /*02a0*/  @P0 BRA `(.L_x_23) ;  /* 0xfffffffc00b80947 */ /* 0x000fea000383ffff */
.L_x_20:
[----:B------:R-:W-:-:S13]  /*02b0*/  ISETP.NE.AND P0, PT, R11, RZ, PT ;  /* 0x000000ff0b00720c */ /* 0x000fda0003f05270 */
[----:B------:R-:W-:Y:S05]  /*02c0*/  @P0 EXIT ;  /* 0x000000000000094d */ /* 0x000fea0003800000 */
[----:B------:R-:W2:Y:S01]  /*02d0*/  S2UR UR5, SR_CgaCtaId ;  /* 0x00000000000579c3 */ /* 0x000ea20000008800 */
[----:B------:R-:W-:-:S07]  /*02e0*/  UMOV UR4, 0x400 ;  /* 0x0000040000047882 */ /* 0x000fce0000000000 */
[----:B0-----:R-:W0:Y:S08]  /*02f0*/  LDC.64 R2, c[0x0][0x388] ;  /* 0x0000e200ff027b82 */ /* 0x001e300000000a00 */
[----:B-1----:R-:W1:Y:S01]  /*0300*/  LDC.64 R4, c[0x0][0x390] ;  /* 0x0000e400ff047b82 */ /* 0x002e620000000a00 */
[----:B--2---:R-:W-:-:S09]  /*0310*/  ULEA UR4, UR5, UR4, 0x18 ;  /* 0x0000000405047291 */ /* 0x004fd2000f8ec0ff */
[----:B------:R-:W0:Y:S04]  /*0320*/  LDS R7, [UR4] ;  /* 0x00000004ff077984 */ /* 0x000e280008000800 */
[----:B------:R-:W1:Y:S04]  /*0330*/  LDS R9, [UR4+0x80] ;  /* 0x00008004ff097984 */ /* 0x000e680008000800 */
[----:B0-----:R-:W-:Y:S04]  /*0340*/  STG.E desc[UR8][R2.64], R7 ;  /* 0x0000000702007986 */ /* 0x001fe8000c101908 */
[----:B-1----:R-:W-:Y:S01]  /*0350*/  STG.E desc[UR8][R4.64], R9 ;  /* 0x0000000904007986 */ /* 0x002fe2000c101908 */
[----:B------:R-:W-:Y:S05]  /*0360*/  EXIT ;  /* 0x000000000000794d */ /* 0x000fea0003800000 */
.L_x_24:
        /* <DEDUP_REMOVED lines=9> */
.L_x_27:


//--------------------- .text._Z7kernel1PiS_S_S_S_S_S_S_ --------------------------
	.section	.text._Z7kernel1PiS_S_S_S_S_S_S_,"ax",@progbits
	.align	128
        .global         _Z7kernel1PiS_S_S_S_S_S_S_
        .type           _Z7kernel1PiS_S_S_S_S_S_S_,@function
        .size           _Z7kernel1PiS_S_S_S_S_S_S_,(.L_x_28 - _Z7kernel1PiS_S_S_S_S_S_S_)
        .other          _Z7kernel1PiS_S_S_S_S_S_S_,@"STO_CUDA_ENTRY STV_DEFAULT"
_Z7kernel1PiS_S_S_S_S_S_S_:
.text._Z7kernel1PiS_S_S_S_S_S_S_:
[----:B------:R-:W-:Y:S01]  /*0000*/  LDC R1, c[0x0][0x37c] ;  /* 0x0000df00ff017b82 */ /* 0x000fe20000000800 */
[----:B------:R-:W0:Y:S01]  /*0010*/  S2R R11, SR_CTAID.X ;  /* 0x00000000000b7919 */ /* 0x000e220000002500 */
[----:B------:R-:W0:Y:S01]  /*0020*/  LDCU UR4, c[0x0][0x360] ;  /* 0x00006c00ff0477ac */ /* 0x000e220008000800 */
[----:B------:R-:W0:Y:S02]  /*0030*/  S2R R0, SR_TID.X ;  /* 0x0000000000007919 */ /* 0x000e240000002100 */
[----:B0-----:R-:W-:-:S05]  /*0040*/  IMAD R7, R11, UR4, R0 ;  /* 0x000000040b077c24 */ /* 0x001fca000f8e0200 */
[----:B------:R-:W-:-:S13]  /*0050*/  ISETP.GT.AND P0, PT, R7, 0x12a, PT ;  /* 0x0000012a0700780c */ /* 0x000fda0003f04270 */
[----:B------:R-:W-:Y:S05]  /*0060*/  @P0 EXIT ;  /* 0x000000000000094d */ /* 0x000fea0003800000 */
[----:B------:R-:W0:Y:S01]  /*0070*/  LDC.64 R2, c[0x0][0x3a0] ;  /* 0x0000e800ff027b82 */ /* 0x000e220000000a00 */
[----:B------:R-:W1:Y:S07]  /*0080*/  LDCU.64 UR4, c[0x0][0x358] ;  /* 0x00006b00ff0477ac */ /* 0x000e6e0008000a00 */
[----:B------:R-:W2:Y:S01]  /*0090*/  LDC.64 R4, c[0x0][0x3b0] ;  /* 0x0000ec00ff047b82 */ /* 0x000ea20000000a00 */
[----:B0-----:R-:W-:-:S05]  /*00a0*/  IMAD.WIDE R2, R7, 0x4, R2 ;  /* 0x0000000407027825 */ /* 0x001fca00078e0202 */
[----:B-1----:R-:W3:Y:S01]  /*00b0*/  LDG.E R9, desc[UR4][R2.64] ;  /* 0x0000000402097981 */ /* 0x002ee2000c1e1900 */
[----:B--2---:R-:W-:-:S05]  /*00c0*/  IMAD.WIDE.U32 R4, R11, 0x4, R4 ;  /* 0x000000040b047825 */ /* 0x004fca00078e0004 */
[----:B------:R-:W2:Y:S01]  /*00d0*/  LDG.E R0, desc[UR4][R4.64] ;  /* 0x0000000404007981 */ /* 0x000ea2000c1e1900 */
[----:B---3--:R-:W-:-:S04]  /*00e0*/  ISETP.NE.AND P0, PT, R9, RZ, PT ;  /* 0x000000ff0900720c */ /* 0x008fc80003f05270 */
[----:B--2---:R-:W-:-:S13]  /*00f0*/  ISETP.GE.OR P0, PT, R9, R0, !P0 ;  /* 0x000000000900720c */ /* 0x004fda0004706670 */
[----:B------:R-:W-:Y:S05]  /*0100*/  @P0 EXIT ;  /* 0x000000000000094d */ /* 0x000fea0003800000 */
[----:B------:R-:W0:Y:S01]  /*0110*/  LDC.64 R2, c[0x0][0x398] ;  /* 0x0000e600ff027b82 */ /* 0x000e220000000a00 */
[----:B------:R-:W-:Y:S01]  /*0120*/  STG.E desc[UR4][R4.64], R9 ;  /* 0x0000000904007986 */ /* 0x000fe2000c101904 */
[----:B0-----:R-:W-:-:S06]  /*0130*/  IMAD.WIDE R2, R7, 0x4, R2 ;  /* 0x0000000407027825 */ /* 0x001fcc00078e0202 */
[----:B------:R-:W0:Y:S01]  /*0140*/  LDC.64 R6, c[0x0][0x3b8] ;  /* 0x0000ee00ff067b82 */ /* 0x000e220000000a00 */
[----:B------:R-:W2:Y:S01]  /*0150*/  LDG.E R3, desc[UR4][R2.64] ;  /* 0x0000000402037981 */ /* 0x000ea2000c1e1900 */
[----:B0-----:R-:W-:-:S05]  /*0160*/  IMAD.WIDE.U32 R6, R11, 0x4, R6 ;  /* 0x000000040b067825 */ /* 0x001fca00078e0006 */
[----:B--2---:R-:W-:Y:S01]  /*0170*/  STG.E desc[UR4][R6.64], R3 ;  /* 0x0000000306007986 */ /* 0x004fe2000c101904 */
[----:B------:R-:W-:Y:S05]  /*0180*/  EXIT ;  /* 0x000000000000794d */ /* 0x000fea0003800000 */
.L_x_25:
        /* <DEDUP_REMOVED lines=15> */
.L_x_28:


//--------------------- .nv.shared.reserved.0     --------------------------
	.section	.nv.shared.reserved.0,"aw",@nobits
	.weak		__nv_reservedSMEM_offset_0_alias
	.size		__nv_reservedSMEM_offset_0_alias, 0, 64
	.other		__nv_reservedSMEM_offset_0_alias,@"STO_CUDA_RESERVED_SHARED STV_DEFAULT"
__nv_reservedSMEM_offset_0_alias:
	.zero		0
	.zero		64


//--------------------- .nv.shared._Z7kernel2PiS_S_ --------------------------
	.section	.nv.shared._Z7kernel2PiS_S_,"aw",@nobits
	.sectionflags	@""
	.align	4
.nv.shared._Z7kernel2PiS_S_:
	.zero		1280


//--------------------- .nv.constant0._Z7kernel3PiS_S_S_S_S_ --------------------------
	.section	.nv.constant0._Z7kernel3PiS_S_S_S_S_,"a",@progbits
	.sectionflags	@""
	.align	4
.nv.constant0._Z7kernel3PiS_S_S_S_S_:
	.zero		944


//--------------------- .nv.constant0._Z7kernel2PiS_S_ --------------------------
	.section	.nv.constant0._Z7kernel2PiS_S_,"a",@progbits
	.sectionflags	@""
	.align	4
.nv.constant0._Z7kernel2PiS_S_:
	.zero		920


//--------------------- .nv.constant0._Z7kernel1PiS_S_S_S_S_S_S_ --------------------------
	.section	.nv.constant0._Z7kernel1PiS_S_S_S_S_S_S_,"a",@progbits
	.sectionflags	@""
	.align	4
.nv.constant0._Z7kernel1PiS_S_S_S_S_S_S_:
	.zero		960


//--------------------- SYMBOLS --------------------------

	.type		.nv.reservedSmem.offset0,@object
	.size		.nv.reservedSmem.offset0,0x4
	.type		.nv.reservedSmem.cap,@object
	.size		.nv.reservedSmem.cap,0x4
